//
// Generated by NVIDIA NVVM Compiler
//
// Compiler Build ID: CL-36424714
// Cuda compilation tools, release 13.0, V13.0.88
// Based on NVVM 20.0.0
//

.version 9.0
.target sm_100
.address_size 64

	// .globl	_Z14findString_gpuPciS_iS_
.extern .shared .align 16 .b8 tile_s[];

.visible .entry _Z14findString_gpuPciS_iS_(
	.param .u64 .ptr .align 1 _Z14findString_gpuPciS_iS__param_0,
	.param .u32 _Z14findString_gpuPciS_iS__param_1,
	.param .u64 .ptr .align 1 _Z14findString_gpuPciS_iS__param_2,
	.param .u32 _Z14findString_gpuPciS_iS__param_3,
	.param .u64 .ptr .align 1 _Z14findString_gpuPciS_iS__param_4
)
{
	.reg .pred 	%p<7>;
	.reg .b16 	%rs<13>;
	.reg .b32 	%r<14>;
	.reg .b64 	%rd<13>;

	ld.param.u64 	%rd3, [_Z14findString_gpuPciS_iS__param_0];
	ld.param.u32 	%r5, [_Z14findString_gpuPciS_iS__param_1];
	ld.param.u64 	%rd4, [_Z14findString_gpuPciS_iS__param_2];
	ld.param.u32 	%r4, [_Z14findString_gpuPciS_iS__param_3];
	ld.param.u64 	%rd5, [_Z14findString_gpuPciS_iS__param_4];
	mov.u32 	%r6, %ctaid.x;
	mov.u32 	%r7, %ntid.x;
	mov.u32 	%r8, %tid.x;
	mad.lo.s32 	%r1, %r6, %r7, %r8;
	sub.s32 	%r9, %r5, %r4;
	add.s32 	%r10, %r9, 1;
	setp.ge.u32 	%p1, %r1, %r10;
	@%p1 bra 	$L__BB0_6;
	setp.lt.s32 	%p2, %r4, 1;
	mov.b16 	%rs12, 1;
	@%p2 bra 	$L__BB0_5;
	cvta.to.global.u64 	%rd1, %rd3;
	cvta.to.global.u64 	%rd2, %rd4;
	mov.b32 	%r13, 0;
$L__BB0_3:
	add.s32 	%r12, %r13, %r1;
	cvt.u64.u32 	%rd6, %r12;
	add.s64 	%rd7, %rd1, %rd6;
	ld.global.u8 	%rs6, [%rd7];
	cvt.u64.u32 	%rd8, %r13;
	add.s64 	%rd9, %rd2, %rd8;
	ld.global.u8 	%rs8, [%rd9];
	setp.eq.s16 	%p3, %rs6, %rs8;
	add.s32 	%r13, %r13, 1;
	setp.lt.s32 	%p4, %r13, %r4;
	and.pred  	%p5, %p4, %p3;
	@%p5 bra 	$L__BB0_3;
	setp.eq.s16 	%p6, %rs6, %rs8;
	selp.u16 	%rs12, 1, 0, %p6;
$L__BB0_5:
	cvt.u64.u32 	%rd10, %r1;
	cvta.to.global.u64 	%rd11, %rd5;
	add.s64 	%rd12, %rd11, %rd10;
	st.global.u8 	[%rd12], %rs12;
$L__BB0_6:
	ret;

}
	// .globl	_Z21findString_shared_gpuPciS_iS_
.visible .entry _Z21findString_shared_gpuPciS_iS_(
	.param .u64 .ptr .align 1 _Z21findString_shared_gpuPciS_iS__param_0,
	.param .u32 _Z21findString_shared_gpuPciS_iS__param_1,
	.param .u64 .ptr .align 1 _Z21findString_shared_gpuPciS_iS__param_2,
	.param .u32 _Z21findString_shared_gpuPciS_iS__param_3,
	.param .u64 .ptr .align 1 _Z21findString_shared_gpuPciS_iS__param_4
)
{
	.reg .pred 	%p<12>;
	.reg .b16 	%rs<18>;
	.reg .b32 	%r<50>;
	.reg .b64 	%rd<21>;

	ld.param.u64 	%rd5, [_Z21findString_shared_gpuPciS_iS__param_0];
	ld.param.u32 	%r19, [_Z21findString_shared_gpuPciS_iS__param_1];
	ld.param.u64 	%rd3, [_Z21findString_shared_gpuPciS_iS__param_2];
	ld.param.u32 	%r20, [_Z21findString_shared_gpuPciS_iS__param_3];
	ld.param.u64 	%rd4, [_Z21findString_shared_gpuPciS_iS__param_4];
	cvta.to.global.u64 	%rd1, %rd5;
	mov.u32 	%r1, %ctaid.x;
	mov.u32 	%r21, %ntid.x;
	mov.u32 	%r2, %tid.x;
	mad.lo.s32 	%r3, %r1, %r21, %r2;
	add.s32 	%r22, %r20, 32;
	setp.ge.s32 	%p1, %r2, %r22;
	@%p1 bra 	$L__BB1_7;
	shl.b32 	%r4, %r1, 5;
	max.s32 	%r23, %r2, %r20;
	sub.s32 	%r24, %r23, %r2;
	add.s32 	%r5, %r24, 31;
	and.b32  	%r25, %r5, 96;
	setp.eq.s32 	%p2, %r25, 96;
	mov.u32 	%r47, %r2;
	@%p2 bra 	$L__BB1_4;
	add.s32 	%r45, %r2, %r4;
	shr.u32 	%r26, %r5, 5;
	add.s32 	%r27, %r26, 1;
	and.b32  	%r28, %r27, 3;
	neg.s32 	%r44, %r28;
	mov.u32 	%r47, %r2;
$L__BB1_3:
	.pragma "nounroll";
	cvt.u64.u32 	%rd6, %r45;
	add.s64 	%rd7, %rd1, %rd6;
	ld.global.u8 	%rs5, [%rd7];
	mov.u32 	%r29, tile_s;
	add.s32 	%r30, %r29, %r47;
	st.shared.u8 	[%r30], %rs5;
	add.s32 	%r47, %r47, 32;
	add.s32 	%r45, %r45, 32;
	add.s32 	%r44, %r44, 1;
	setp.ne.s32 	%p3, %r44, 0;
	@%p3 bra 	$L__BB1_3;
$L__BB1_4:
	setp.lt.u32 	%p4, %r5, 96;
	@%p4 bra 	$L__BB1_7;
	mov.u32 	%r32, tile_s;
$L__BB1_6:
	add.s32 	%r31, %r47, %r4;
	cvt.u64.u32 	%rd8, %r31;
	add.s64 	%rd9, %rd1, %rd8;
	ld.global.u8 	%rs6, [%rd9];
	add.s32 	%r33, %r32, %r47;
	st.shared.u8 	[%r33], %rs6;
	add.s32 	%r34, %r31, 32;
	cvt.u64.u32 	%rd10, %r34;
	add.s64 	%rd11, %rd1, %rd10;
	ld.global.u8 	%rs7, [%rd11];
	st.shared.u8 	[%r33+32], %rs7;
	add.s32 	%r35, %r31, 64;
	cvt.u64.u32 	%rd12, %r35;
	add.s64 	%rd13, %rd1, %rd12;
	ld.global.u8 	%rs8, [%rd13];
	st.shared.u8 	[%r33+64], %rs8;
	add.s32 	%r36, %r47, 96;
	add.s32 	%r37, %r31, 96;
	cvt.u64.u32 	%rd14, %r37;
	add.s64 	%rd15, %rd1, %rd14;
	ld.global.u8 	%rs9, [%rd15];
	st.shared.u8 	[%r33+96], %rs9;
	add.s32 	%r47, %r47, 128;
	setp.lt.s32 	%p5, %r36, %r20;
	@%p5 bra 	$L__BB1_6;
$L__BB1_7:
	bar.sync 	0;
	sub.s32 	%r38, %r19, %r20;
	add.s32 	%r39, %r38, 1;
	setp.ge.u32 	%p6, %r3, %r39;
	@%p6 bra 	$L__BB1_13;
	setp.lt.s32 	%p7, %r20, 1;
	mov.b16 	%rs17, 1;
	@%p7 bra 	$L__BB1_12;
	cvta.to.global.u64 	%rd2, %rd3;
	mov.b32 	%r49, 0;
	mov.u32 	%r42, tile_s;
$L__BB1_10:
	add.s32 	%r41, %r49, %r2;
	add.s32 	%r43, %r42, %r41;
	ld.shared.u8 	%rs11, [%r43];
	cvt.u64.u32 	%rd16, %r49;
	add.s64 	%rd17, %rd2, %rd16;
	ld.global.u8 	%rs13, [%rd17];
	setp.eq.s16 	%p8, %rs11, %rs13;
	add.s32 	%r49, %r49, 1;
	setp.lt.s32 	%p9, %r49, %r20;
	and.pred  	%p10, %p9, %p8;
	@%p10 bra 	$L__BB1_10;
	setp.eq.s16 	%p11, %rs11, %rs13;
	selp.u16 	%rs17, 1, 0, %p11;
$L__BB1_12:
	cvt.u64.u32 	%rd18, %r3;
	cvta.to.global.u64 	%rd19, %rd4;
	add.s64 	%rd20, %rd19, %rd18;
	st.global.u8 	[%rd20], %rs17;
$L__BB1_13:
	ret;

}
	// .globl	_Z16countMatches_gpuPcPii
.visible .entry _Z16countMatches_gpuPcPii(
	.param .u64 .ptr .align 1 _Z16countMatches_gpuPcPii_param_0,
	.param .u64 .ptr .align 1 _Z16countMatches_gpuPcPii_param_1,
	.param .u32 _Z16countMatches_gpuPcPii_param_2
)
{
	.reg .pred 	%p<2>;
	.reg .b32 	%r<8>;
	.reg .b64 	%rd<7>;

	ld.param.u64 	%rd1, [_Z16countMatches_gpuPcPii_param_0];
	ld.param.u64 	%rd2, [_Z16countMatches_gpuPcPii_param_1];
	ld.param.u32 	%r2, [_Z16countMatches_gpuPcPii_param_2];
	mov.u32 	%r3, %ctaid.x;
	mov.u32 	%r4, %ntid.x;
	mov.u32 	%r5, %tid.x;
	mad.lo.s32 	%r1, %r3, %r4, %r5;
	setp.ge.u32 	%p1, %r1, %r2;
	@%p1 bra 	$L__BB2_2;
	cvta.to.global.u64 	%rd3, %rd1;
	cvta.to.global.u64 	%rd4, %rd2;
	cvt.u64.u32 	%rd5, %r1;
	add.s64 	%rd6, %rd3, %rd5;
	ld.global.s8 	%r6, [%rd6];
	atom.global.add.u32 	%r7, [%rd4], %r6;
$L__BB2_2:
	ret;

}


// ===== COMPILED SASS (sm_100) =====

	.target	sm_100

	.elftype	@"ET_EXEC"


//--------------------- .note.nv.tkinfo           --------------------------
	.section	.note.nv.tkinfo,"",@"SHT_NOTE"
	.sectionflags	@"SHF_NOTE_NV_TKINFO"
	.tkinfo
        /*0018*/ 	.word	0x00000002
        /*0030*/ 	.string	""
        /*0030*/ 	.string	"ptxas"
        /*0030*/ 	.string	"Cuda compilation tools, release 13.0, V13.0.88"
        /*0030*/ 	.string	"Build cuda_13.0.r13.0/compiler.36424714_0"
        /*0030*/ 	.string	"-arch sm_100 -m 64 "



//--------------------- .note.nv.cuinfo           --------------------------
	.section	.note.nv.cuinfo,"",@"SHT_NOTE"
	.sectionflags	@"SHF_NOTE_NV_CUINFO"
        /*0018*/ 	.short	0x0002
        /*001a*/ 	.short	0x0064
        /*001c*/ 	.short	0x0082
	.zero		2


//--------------------- .nv.info                  --------------------------
	.section	.nv.info,"",@"SHT_CUDA_INFO"
	.align	4


	//----- nvinfo : EIATTR_REGCOUNT
	.align		4
        /*0000*/ 	.byte	0x04, 0x2f
        /*0002*/ 	.short	(.L_1 - .L_0)
	.align		4
.L_0:
        /*0004*/ 	.word	index@(_Z14findString_gpuPciS_iS_)
        /*0008*/ 	.word	0x0000000a


	//----- nvinfo : EIATTR_FRAME_SIZE
	.align		4
.L_1:
        /*000c*/ 	.byte	0x04, 0x11
        /*000e*/ 	.short	(.L_3 - .L_2)
	.align		4
.L_2:
        /*0010*/ 	.word	index@(_Z14findString_gpuPciS_iS_)
        /*0014*/ 	.word	0x00000000


	//----- nvinfo : EIATTR_REGCOUNT
	.align		4
.L_3:
        /*0018*/ 	.byte	0x04, 0x2f
        /*001a*/ 	.short	(.L_5 - .L_4)
	.align		4
.L_4:
        /*001c*/ 	.word	index@(_Z21findString_shared_gpuPciS_iS_)
        /*0020*/ 	.word	0x00000014


	//----- nvinfo : EIATTR_FRAME_SIZE
	.align		4
.L_5:
        /*0024*/ 	.byte	0x04, 0x11
        /*0026*/ 	.short	(.L_7 - .L_6)
	.align		4
.L_6:
        /*0028*/ 	.word	index@(_Z21findString_shared_gpuPciS_iS_)
        /*002c*/ 	.word	0x00000000


	//----- nvinfo : EIATTR_REGCOUNT
	.align		4
.L_7:
        /*0030*/ 	.byte	0x04, 0x2f
        /*0032*/ 	.short	(.L_9 - .L_8)
	.align		4
.L_8:
        /*0034*/ 	.word	index@(_Z16countMatches_gpuPcPii)
        /*0038*/ 	.word	0x0000000a


	//----- nvinfo : EIATTR_FRAME_SIZE
	.align		4
.L_9:
        /*003c*/ 	.byte	0x04, 0x11
        /*003e*/ 	.short	(.L_11 - .L_10)
	.align		4
.L_10:
        /*0040*/ 	.word	index@(_Z16countMatches_gpuPcPii)
        /*0044*/ 	.word	0x00000000


	//----- nvinfo : EIATTR_MIN_STACK_SIZE
	.align		4
.L_11:
        /*0048*/ 	.byte	0x04, 0x12
        /*004a*/ 	.short	(.L_13 - .L_12)
	.align		4
.L_12:
        /*004c*/ 	.word	index@(_Z16countMatches_gpuPcPii)
        /*0050*/ 	.word	0x00000000


	//----- nvinfo : EIATTR_MIN_STACK_SIZE
	.align		4
.L_13:
        /*0054*/ 	.byte	0x04, 0x12
        /*0056*/ 	.short	(.L_15 - .L_14)
	.align		4
.L_14:
        /*0058*/ 	.word	index@(_Z21findString_shared_gpuPciS_iS_)
        /*005c*/ 	.word	0x00000000


	//----- nvinfo : EIATTR_MIN_STACK_SIZE
	.align		4
.L_15:
        /*0060*/ 	.byte	0x04, 0x12
        /*0062*/ 	.short	(.L_17 - .L_16)
	.align		4
.L_16:
        /*0064*/ 	.word	index@(_Z14findString_gpuPciS_iS_)
        /*0068*/ 	.word	0x00000000
.L_17:


//--------------------- .nv.compat                --------------------------
	.section	.nv.compat,"",@"SHT_CUDA_COMPAT_INFO"
	.align	4
        /*0000*/ 	.byte	0x02, 0x09, 0x00, 0x00, 0x02, 0x02, 0x01, 0x00, 0x02, 0x05, 0x05, 0x00, 0x03, 0x07, 0x01, 0x01
        /*0010*/ 	.byte	0x02, 0x03, 0x00, 0x00, 0x02, 0x06, 0x01, 0x00, 0x04, 0x0b, 0x08, 0x00, 0x09, 0x00, 0x00, 0x00
        /*0020*/ 	.byte	0x00, 0x00, 0x00, 0x00


//--------------------- .nv.info._Z16countMatches_gpuPcPii --------------------------
	.section	.nv.info._Z16countMatches_gpuPcPii,"",@"SHT_CUDA_INFO"
	.sectionflags	@""
	.align	4


	//----- nvinfo : EIATTR_CUDA_API_VERSION
	.align		4
        /*0000*/ 	.byte	0x04, 0x37
        /*0002*/ 	.short	(.L_19 - .L_18)
.L_18:
        /*0004*/ 	.word	0x00000082


	//----- nvinfo : EIATTR_KPARAM_INFO
	.align		4
.L_19:
        /*0008*/ 	.byte	0x04, 0x17
        /*000a*/ 	.short	(.L_21 - .L_20)
.L_20:
        /*000c*/ 	.word	0x00000000
        /*0010*/ 	.short	0x0002
        /*0012*/ 	.short	0x0010
        /*0014*/ 	.byte	0x00, 0xf0, 0x11, 0x00


	//----- nvinfo : EIATTR_KPARAM_INFO
	.align		4
.L_21:
        /*0018*/ 	.byte	0x04, 0x17
        /*001a*/ 	.short	(.L_23 - .L_22)
.L_22:
        /*001c*/ 	.word	0x00000000
        /*0020*/ 	.short	0x0001
        /*0022*/ 	.short	0x0008
        /*0024*/ 	.byte	0x00, 0xf5, 0x21, 0x00


	//----- nvinfo : EIATTR_KPARAM_INFO
	.align		4
.L_23:
        /*0028*/ 	.byte	0x04, 0x17
        /*002a*/ 	.short	(.L_25 - .L_24)
.L_24:
        /*002c*/ 	.word	0x00000000
        /*0030*/ 	.short	0x0000
        /*0032*/ 	.short	0x0000
        /*0034*/ 	.byte	0x00, 0xf5, 0x21, 0x00


	//----- nvinfo : EIATTR_SPARSE_MMA_MASK
	.align		4
.L_25:
        /*0038*/ 	.byte	0x03, 0x50
        /*003a*/ 	.short	0x0000


	//----- nvinfo : EIATTR_MAXREG_COUNT
	.align		4
        /*003c*/ 	.byte	0x03, 0x1b
        /*003e*/ 	.short	0x00ff


	//----- nvinfo : EIATTR_MERCURY_ISA_VERSION
	.align		4
        /*0040*/ 	.byte	0x03, 0x5f
        /*0042*/ 	.short	0x0101


	//----- nvinfo : EIATTR_INT_WARP_WIDE_INSTR_OFFSETS
	.align		4
        /*0044*/ 	.byte	0x04, 0x31
        /*0046*/ 	.short	(.L_27 - .L_26)


	//   ....[0]....
.L_26:
        /*0048*/ 	.word	0x000000e0


	//   ....[1]....
        /*004c*/ 	.word	0x00000120


	//----- nvinfo : EIATTR_VRC_CTA_INIT_COUNT
	.align		4
.L_27:
        /*0050*/ 	.byte	0x02, 0x4a
	.zero		1
	.zero		1


	//----- nvinfo : EIATTR_EXIT_INSTR_OFFSETS
	.align		4
        /*0054*/ 	.byte	0x04, 0x1c
        /*0056*/ 	.short	(.L_29 - .L_28)


	//   ....[0]....
.L_28:
        /*0058*/ 	.word	0x00000070


	//   ....[1]....
        /*005c*/ 	.word	0x00000150


	//----- nvinfo : EIATTR_CBANK_PARAM_SIZE
	.align		4
.L_29:
        /*0060*/ 	.byte	0x03, 0x19
        /*0062*/ 	.short	0x0014


	//----- nvinfo : EIATTR_PARAM_CBANK
	.align		4
        /*0064*/ 	.byte	0x04, 0x0a
        /*0066*/ 	.short	(.L_31 - .L_30)
	.align		4
.L_30:
        /*0068*/ 	.word	index@(.nv.constant0._Z16countMatches_gpuPcPii)
        /*006c*/ 	.short	0x0380
        /*006e*/ 	.short	0x0014


	//----- nvinfo : EIATTR_SW_WAR
	.align		4
.L_31:
        /*0070*/ 	.byte	0x04, 0x36
        /*0072*/ 	.short	(.L_33 - .L_32)
.L_32:
        /*0074*/ 	.word	0x00000008
.L_33:


//--------------------- .nv.info._Z21findString_shared_gpuPciS_iS_ --------------------------
	.section	.nv.info._Z21findString_shared_gpuPciS_iS_,"",@"SHT_CUDA_INFO"
	.sectionflags	@""
	.align	4


	//----- nvinfo : EIATTR_CUDA_API_VERSION
	.align		4
        /*0000*/ 	.byte	0x04, 0x37
        /*0002*/ 	.short	(.L_35 - .L_34)
.L_34:
        /*0004*/ 	.word	0x00000082


	//----- nvinfo : EIATTR_KPARAM_INFO
	.align		4
.L_35:
        /*0008*/ 	.byte	0x04, 0x17
        /*000a*/ 	.short	(.L_37 - .L_36)
.L_36:
        /*000c*/ 	.word	0x00000000
        /*0010*/ 	.short	0x0004
        /*0012*/ 	.short	0x0020
        /*0014*/ 	.byte	0x00, 0xf5, 0x21, 0x00


	//----- nvinfo : EIATTR_KPARAM_INFO
	.align		4
.L_37:
        /*0018*/ 	.byte	0x04, 0x17
        /*001a*/ 	.short	(.L_39 - .L_38)
.L_38:
        /*001c*/ 	.word	0x00000000
        /*0020*/ 	.short	0x0003
        /*0022*/ 	.short	0x0018
        /*0024*/ 	.byte	0x00, 0xf0, 0x11, 0x00


	//----- nvinfo : EIATTR_KPARAM_INFO
	.align		4
.L_39:
        /*0028*/ 	.byte	0x04, 0x17
        /*002a*/ 	.short	(.L_41 - .L_40)
.L_40:
        /*002c*/ 	.word	0x00000000
        /*0030*/ 	.short	0x0002
        /*0032*/ 	.short	0x0010
        /*0034*/ 	.byte	0x00, 0xf5, 0x21, 0x00


	//----- nvinfo : EIATTR_KPARAM_INFO
	.align		4
.L_41:
        /*0038*/ 	.byte	0x04, 0x17
        /*003a*/ 	.short	(.L_43 - .L_42)
.L_42:
        /*003c*/ 	.word	0x00000000
        /*0040*/ 	.short	0x0001
        /*0042*/ 	.short	0x0008
        /*0044*/ 	.byte	0x00, 0xf0, 0x11, 0x00


	//----- nvinfo : EIATTR_KPARAM_INFO
	.align		4
.L_43:
        /*0048*/ 	.byte	0x04, 0x17
        /*004a*/ 	.short	(.L_45 - .L_44)
.L_44:
        /*004c*/ 	.word	0x00000000
        /*0050*/ 	.short	0x0000
        /*0052*/ 	.short	0x0000
        /*0054*/ 	.byte	0x00, 0xf5, 0x21, 0x00


	//----- nvinfo : EIATTR_SPARSE_MMA_MASK
	.align		4
.L_45:
        /*0058*/ 	.byte	0x03, 0x50
        /*005a*/ 	.short	0x0000


	//----- nvinfo : EIATTR_MAXREG_COUNT
	.align		4
        /*005c*/ 	.byte	0x03, 0x1b
        /*005e*/ 	.short	0x00ff


	//----- nvinfo : EIATTR_NUM_BARRIERS
	.align		4
        /*0060*/ 	.byte	0x02, 0x4c
        /*0062*/ 	.byte	0x01
	.zero		1


	//----- nvinfo : EIATTR_MERCURY_ISA_VERSION
	.align		4
        /*0064*/ 	.byte	0x03, 0x5f
        /*0066*/ 	.short	0x0101


	//----- nvinfo : EIATTR_VRC_CTA_INIT_COUNT
	.align		4
        /*0068*/ 	.byte	0x02, 0x4a
	.zero		1
	.zero		1


	//----- nvinfo : EIATTR_EXIT_INSTR_OFFSETS
	.align		4
        /*006c*/ 	.byte	0x04, 0x1c
        /*006e*/ 	.short	(.L_47 - .L_46)


	//   ....[0]....
.L_46:
        /*0070*/ 	.word	0x000004a0


	//   ....[1]....
        /*0074*/ 	.word	0x00000630


	//----- nvinfo : EIATTR_CRS_STACK_SIZE
	.align		4
.L_47:
        /*0078*/ 	.byte	0x04, 0x1e
        /*007a*/ 	.short	(.L_49 - .L_48)
.L_48:
        /*007c*/ 	.word	0x00000000


	//----- nvinfo : EIATTR_CBANK_PARAM_SIZE
	.align		4
.L_49:
        /*0080*/ 	.byte	0x03, 0x19
        /*0082*/ 	.short	0x0028


	//----- nvinfo : EIATTR_PARAM_CBANK
	.align		4
        /*0084*/ 	.byte	0x04, 0x0a
        /*0086*/ 	.short	(.L_51 - .L_50)
	.align		4
.L_50:
        /*0088*/ 	.word	index@(.nv.constant0._Z21findString_shared_gpuPciS_iS_)
        /*008c*/ 	.short	0x0380
        /*008e*/ 	.short	0x0028


	//----- nvinfo : EIATTR_SW_WAR
	.align		4
.L_51:
        /*0090*/ 	.byte	0x04, 0x36
        /*0092*/ 	.short	(.L_53 - .L_52)
.L_52:
        /*0094*/ 	.word	0x00000008
.L_53:


//--------------------- .nv.info._Z14findString_gpuPciS_iS_ --------------------------
	.section	.nv.info._Z14findString_gpuPciS_iS_,"",@"SHT_CUDA_INFO"
	.sectionflags	@""
	.align	4


	//----- nvinfo : EIATTR_CUDA_API_VERSION
	.align		4
        /*0000*/ 	.byte	0x04, 0x37
        /*0002*/ 	.short	(.L_55 - .L_54)
.L_54:
        /*0004*/ 	.word	0x00000082


	//----- nvinfo : EIATTR_KPARAM_INFO
	.align		4
.L_55:
        /*0008*/ 	.byte	0x04, 0x17
        /*000a*/ 	.short	(.L_57 - .L_56)
.L_56:
        /*000c*/ 	.word	0x00000000
        /*0010*/ 	.short	0x0004
        /*0012*/ 	.short	0x0020
        /*0014*/ 	.byte	0x00, 0xf5, 0x21, 0x00


	//----- nvinfo : EIATTR_KPARAM_INFO
	.align		4
.L_57:
        /*0018*/ 	.byte	0x04, 0x17
        /*001a*/ 	.short	(.L_59 - .L_58)
.L_58:
        /*001c*/ 	.word	0x00000000
        /*0020*/ 	.short	0x0003
        /*0022*/ 	.short	0x0018
        /*0024*/ 	.byte	0x00, 0xf0, 0x11, 0x00


	//----- nvinfo : EIATTR_KPARAM_INFO
	.align		4
.L_59:
        /*0028*/ 	.byte	0x04, 0x17
        /*002a*/ 	.short	(.L_61 - .L_60)
.L_60:
        /*002c*/ 	.word	0x00000000
        /*0030*/ 	.short	0x0002
        /*0032*/ 	.short	0x0010
        /*0034*/ 	.byte	0x00, 0xf5, 0x21, 0x00


	//----- nvinfo : EIATTR_KPARAM_INFO
	.align		4
.L_61:
        /*0038*/ 	.byte	0x04, 0x17
        /*003a*/ 	.short	(.L_63 - .L_62)
.L_62:
        /*003c*/ 	.word	0x00000000
        /*0040*/ 	.short	0x0001
        /*0042*/ 	.short	0x0008
        /*0044*/ 	.byte	0x00, 0xf0, 0x11, 0x00


	//----- nvinfo : EIATTR_KPARAM_INFO
	.align		4
.L_63:
        /*0048*/ 	.byte	0x04, 0x17
        /*004a*/ 	.short	(.L_65 - .L_64)
.L_64:
        /*004c*/ 	.word	0x00000000
        /*0050*/ 	.short	0x0000
        /*0052*/ 	.short	0x0000
        /*0054*/ 	.byte	0x00, 0xf5, 0x21, 0x00


	//----- nvinfo : EIATTR_SPARSE_MMA_MASK
	.align		4
.L_65:
        /*0058*/ 	.byte	0x03, 0x50
        /*005a*/ 	.short	0x0000


	//----- nvinfo : EIATTR_MAXREG_COUNT
	.align		4
        /*005c*/ 	.byte	0x03, 0x1b
        /*005e*/ 	.short	0x00ff


	//----- nvinfo : EIATTR_MERCURY_ISA_VERSION
	.align		4
        /*0060*/ 	.byte	0x03, 0x5f
        /*0062*/ 	.short	0x0101


	//----- nvinfo : EIATTR_VRC_CTA_INIT_COUNT
	.align		4
        /*0064*/ 	.byte	0x02, 0x4a
	.zero		1
	.zero		1


	//----- nvinfo : EIATTR_EXIT_INSTR_OFFSETS
	.align		4
        /*0068*/ 	.byte	0x04, 0x1c
        /*006a*/ 	.short	(.L_67 - .L_66)


	//   ....[0]....
.L_66:
        /*006c*/ 	.word	0x00000090


	//   ....[1]....
        /*0070*/ 	.word	0x00000230


	//----- nvinfo : EIATTR_CRS_STACK_SIZE
	.align		4
.L_67:
        /*0074*/ 	.byte	0x04, 0x1e
        /*0076*/ 	.short	(.L_69 - .L_68)
.L_68:
        /*0078*/ 	.word	0x00000000


	//----- nvinfo : EIATTR_CBANK_PARAM_SIZE
	.align		4
.L_69:
        /*007c*/ 	.byte	0x03, 0x19
        /*007e*/ 	.short	0x0028


	//----- nvinfo : EIATTR_PARAM_CBANK
	.align		4
        /*0080*/ 	.byte	0x04, 0x0a
        /*0082*/ 	.short	(.L_71 - .L_70)
	.align		4
.L_70:
        /*0084*/ 	.word	index@(.nv.constant0._Z14findString_gpuPciS_iS_)
        /*0088*/ 	.short	0x0380
        /*008a*/ 	.short	0x0028


	//----- nvinfo : EIATTR_SW_WAR
	.align		4
.L_71:
        /*008c*/ 	.byte	0x04, 0x36
        /*008e*/ 	.short	(.L_73 - .L_72)
.L_72:
        /*0090*/ 	.word	0x00000008
.L_73:


//--------------------- .nv.callgraph             --------------------------
	.section	.nv.callgraph,"",@"SHT_CUDA_CALLGRAPH"
	.align	4
	.sectionentsize	8
	.align		4
        /*0000*/ 	.word	0x00000000
	.align		4
        /*0004*/ 	.word	0xffffffff
	.align		4
        /*0008*/ 	.word	0x00000000
	.align		4
        /*000c*/ 	.word	0xfffffffe
	.align		4
        /*0010*/ 	.word	0x00000000
	.align		4
        /*0014*/ 	.word	0xfffffffd
	.align		4
        /*0018*/ 	.word	0x00000000
	.align		4
        /*001c*/ 	.word	0xfffffffc


//--------------------- .text._Z16countMatches_gpuPcPii --------------------------
	.section	.text._Z16countMatches_gpuPcPii,"ax",@progbits
	.align	128
        .global         _Z16countMatches_gpuPcPii
        .type           _Z16countMatches_gpuPcPii,@function
        .size           _Z16countMatches_gpuPcPii,(.L_x_15 - _Z16countMatches_gpuPcPii)
        .other          _Z16countMatches_gpuPcPii,@"STO_CUDA_ENTRY STV_DEFAULT"
_Z16countMatches_gpuPcPii:
.text._Z16countMatches_gpuPcPii:
[----:B------:R-:W-:Y:S01]  /*0000*/  LDC R1, c[0x0][0x37c] ;  /* 0x0000df00ff017b82 */ /* 0x000fe20000000800 */
[----:B------:R-:W0:Y:S07]  /*0010*/  S2R R3, SR_TID.X ;  /* 0x0000000000037919 */ /* 0x000e2e0000002100 */
[----:B------:R-:W0:Y:S01]  /*0020*/  S2UR UR4, SR_CTAID.X ;  /* 0x00000000000479c3 */ /* 0x000e220000002500 */
[----:B------:R-:W1:Y:S07]  /*0030*/  LDCU UR5, c[0x0][0x390] ;  /* 0x00007200ff0577ac */ /* 0x000e6e0008000800 */
[----:B------:R-:W0:Y:S02]  /*0040*/  LDC R4, c[0x0][0x360] ;  /* 0x0000d800ff047b82 */ /* 0x000e240000000800 */
[----:B0-----:R-:W-:-:S05]  /*0050*/  IMAD R4, R4, UR4, R3 ;  /* 0x0000000404047c24 */ /* 0x001fca000f8e0203 */
[----:B-1----:R-:W-:-:S13]  /*0060*/  ISETP.GE.U32.AND P0, PT, R4, UR5, PT ;  /* 0x0000000504007c0c */ /* 0x002fda000bf06070 */
[----:B------:R-:W-:Y:S05]  /*0070*/  @P0 EXIT ;  /* 0x000000000000094d */ /* 0x000fea0003800000 */
[----:B------:R-:W0:Y:S01]  /*0080*/  LDCU.64 UR4, c[0x0][0x380] ;  /* 0x00007000ff0477ac */ /* 0x000e220008000a00 */
[----:B------:R-:W1:Y:S01]  /*0090*/  LDCU.64 UR6, c[0x0][0x358] ;  /* 0x00006b00ff0677ac */ /* 0x000e620008000a00 */
[----:B0-----:R-:W-:-:S05]  /*00a0*/  IADD3 R4, P0, PT, R4, UR4, RZ ;  /* 0x0000000404047c10 */ /* 0x001fca000ff1e0ff */
[----:B------:R-:W-:-:S05]  /*00b0*/  IMAD.X R5, RZ, RZ, UR5, P0 ;  /* 0x00000005ff057e24 */ /* 0x000fca00080e06ff */
[----:B-1----:R-:W2:Y:S01]  /*00c0*/  LDG.E.S8 R4, desc[UR6][R4.64] ;  /* 0x0000000604047981 */ /* 0x002ea2000c1e1300 */
[----:B------:R-:W0:Y:S01]  /*00d0*/  LDC.64 R2, c[0x0][0x388] ;  /* 0x0000e200ff027b82 */ /* 0x000e220000000a00 */
[----:B------:R-:W-:Y:S01]  /*00e0*/  VOTEU.ANY UR4, UPT, PT ;  /* 0x0000000000047886 */ /* 0x000fe200038e0100 */
[----:B------:R-:W1:Y:S01]  /*00f0*/  S2R R0, SR_LANEID ;  /* 0x0000000000007919 */ /* 0x000e620000000000 */
[----:B------:R-:W-:-:S06]  /*0100*/  UFLO.U32 UR4, UR4 ;  /* 0x00000004000472bd */ /* 0x000fcc00080e0000 */
[----:B-1----:R-:W-:Y:S01]  /*0110*/  ISETP.EQ.U32.AND P0, PT, R0, UR4, PT ;  /* 0x0000000400007c0c */ /* 0x002fe2000bf02070 */
[----:B--2---:R-:W1:Y:S02]  /*0120*/  REDUX.SUM UR5, R4 ;  /* 0x00000000040573c4 */ /* 0x004e64000000c000 */
[----:B-1----:R-:W-:-:S10]  /*0130*/  IMAD.U32 R7, RZ, RZ, UR5 ;  /* 0x00000005ff077e24 */ /* 0x002fd4000f8e00ff */
[----:B0-----:R-:W-:Y:S01]  /*0140*/  @P0 REDG.E.ADD.STRONG.GPU desc[UR6][R2.64], R7 ;  /* 0x000000070200098e */ /* 0x001fe2000c12e106 */
[----:B------:R-:W-:Y:S05]  /*0150*/  EXIT ;  /* 0x000000000000794d */ /* 0x000fea0003800000 */
.L_x_0:
[----:B------:R-:W-:-:S00]  /*0160*/  BRA `(.L_x_0) ;  /* 0xfffffffc00fc7947 */ /* 0x000fc0000383ffff */
[----:B------:R-:W-:-:S00]  /*0170*/  NOP ;  /* 0x0000000000007918 */ /* 0x000fc00000000000 */
        /* <DEDUP_REMOVED lines=8> */
.L_x_15:


//--------------------- .text._Z21findString_shared_gpuPciS_iS_ --------------------------
	.section	.text._Z21findString_shared_gpuPciS_iS_,"ax",@progbits
	.align	128
        .global         _Z21findString_shared_gpuPciS_iS_
        .type           _Z21findString_shared_gpuPciS_iS_,@function
        .size           _Z21findString_shared_gpuPciS_iS_,(.L_x_16 - _Z21findString_shared_gpuPciS_iS_)
        .other          _Z21findString_shared_gpuPciS_iS_,@"STO_CUDA_ENTRY STV_DEFAULT"
_Z21findString_shared_gpuPciS_iS_:
.text._Z21findString_shared_gpuPciS_iS_:
[----:B------:R-:W-:Y:S01]  /*0000*/  LDC R1, c[0x0][0x37c] ;  /* 0x0000df00ff017b82 */ /* 0x000fe20000000800 */
[----:B------:R-:W0:Y:S01]  /*0010*/  S2R R0, SR_TID.X ;  /* 0x0000000000007919 */ /* 0x000e220000002100 */
[----:B------:R-:W1:Y:S01]  /*0020*/  LDCU UR8, c[0x0][0x398] ;  /* 0x00007300ff0877ac */ /* 0x000e620008000800 */
[----:B------:R-:W-:Y:S01]  /*0030*/  BSSY.RECONVERGENT B0, `(.L_x_1) ;  /* 0x0000042000007945 */ /* 0x000fe20003800200 */
[----:B------:R-:W2:Y:S01]  /*0040*/  S2R R3, SR_CTAID.X ;  /* 0x0000000000037919 */ /* 0x000ea20000002500 */
[----:B------:R-:W2:Y:S01]  /*0050*/  LDCU UR5, c[0x0][0x360] ;  /* 0x00006c00ff0577ac */ /* 0x000ea20008000800 */
[----:B------:R-:W3:Y:S01]  /*0060*/  LDCU.64 UR6, c[0x0][0x358] ;  /* 0x00006b00ff0677ac */ /* 0x000ee20008000a00 */
[----:B------:R-:W4:Y:S01]  /*0070*/  LDCU.64 UR10, c[0x0][0x380] ;  /* 0x00007000ff0a77ac */ /* 0x000f220008000a00 */
[----:B------:R-:W0:Y:S01]  /*0080*/  LDCU.64 UR12, c[0x0][0x380] ;  /* 0x00007000ff0c77ac */ /* 0x000e220008000a00 */
[----:B-1----:R-:W-:-:S06]  /*0090*/  UIADD3 UR4, UPT, UPT, UR8, 0x20, URZ ;  /* 0x0000002008047890 */ /* 0x002fcc000fffe0ff */
[----:B0-----:R-:W-:Y:S01]  /*00a0*/  ISETP.GE.AND P0, PT, R0, UR4, PT ;  /* 0x0000000400007c0c */ /* 0x001fe2000bf06270 */
[----:B--2---:R-:W-:-:S12]  /*00b0*/  IMAD R2, R3, UR5, R0 ;  /* 0x0000000503027c24 */ /* 0x004fd8000f8e0200 */
[----:B---34-:R-:W-:Y:S05]  /*00c0*/  @P0 BRA `(.L_x_2) ;  /* 0x0000000000e00947 */ /* 0x018fea0003800000 */
[----:B------:R-:W-:Y:S01]  /*00d0*/  VIMNMX R5, PT, PT, R0, UR8, !PT ;  /* 0x0000000800057c48 */ /* 0x000fe2000ffe0100 */
[----:B------:R-:W-:Y:S03]  /*00e0*/  BSSY.RECONVERGENT B1, `(.L_x_3) ;  /* 0x0000019000017945 */ /* 0x000fe60003800200 */
[----:B------:R-:W-:-:S04]  /*00f0*/  IADD3 R5, PT, PT, R5, 0x1f, -R0 ;  /* 0x0000001f05057810 */ /* 0x000fc80007ffe800 */
[C---:B------:R-:W-:Y:S02]  /*0100*/  LOP3.LUT R4, R5.reuse, 0x60, RZ, 0xc0, !PT ;  /* 0x0000006005047812 */ /* 0x040fe400078ec0ff */
[----:B------:R-:W-:Y:S02]  /*0110*/  ISETP.GE.U32.AND P0, PT, R5, 0x60, PT ;  /* 0x000000600500780c */ /* 0x000fe40003f06070 */
[----:B------:R-:W-:Y:S01]  /*0120*/  ISETP.NE.AND P1, PT, R4, 0x60, PT ;  /* 0x000000600400780c */ /* 0x000fe20003f25270 */
[----:B------:R-:W-:-:S12]  /*0130*/  IMAD.MOV.U32 R4, RZ, RZ, R0 ;  /* 0x000000ffff047224 */ /* 0x000fd800078e0000 */
[----:B------:R-:W-:Y:S05]  /*0140*/  @!P1 BRA `(.L_x_4) ;  /* 0x0000000000489947 */ /* 0x000fea0003800000 */
[----:B------:R-:W0:Y:S01]  /*0150*/  S2R R9, SR_CgaCtaId ;  /* 0x0000000000097919 */ /* 0x000e220000008800 */
[----:B------:R-:W-:Y:S01]  /*0160*/  LEA.HI R5, R5, 0x1, RZ, 0x1b ;  /* 0x0000000105057811 */ /* 0x000fe200078fd8ff */
[----:B------:R-:W-:Y:S01]  /*0170*/  IMAD R8, R3, 0x20, R0 ;  /* 0x0000002003087824 */ /* 0x000fe200078e0200 */
[----:B------:R-:W-:Y:S02]  /*0180*/  MOV R4, 0x400 ;  /* 0x0000040000047802 */ /* 0x000fe40000000f00 */
[----:B------:R-:W-:-:S05]  /*0190*/  LOP3.LUT R5, R5, 0x3, RZ, 0xc0, !PT ;  /* 0x0000000305057812 */ /* 0x000fca00078ec0ff */
[----:B------:R-:W-:Y:S01]  /*01a0*/  IMAD.MOV R5, RZ, RZ, -R5 ;  /* 0x000000ffff057224 */ /* 0x000fe200078e0a05 */
[----:B0-----:R-:W-:Y:S01]  /*01b0*/  LEA R9, R9, R4, 0x18 ;  /* 0x0000000409097211 */ /* 0x001fe200078ec0ff */
[----:B------:R-:W-:-:S07]  /*01c0*/  IMAD.MOV.U32 R4, RZ, RZ, R0 ;  /* 0x000000ffff047224 */ /* 0x000fce00078e0000 */
.L_x_5:
[----:B0-----:R-:W-:-:S05]  /*01d0*/  IADD3 R6, P1, PT, R8, UR10, RZ ;  /* 0x0000000a08067c10 */ /* 0x001fca000ff3e0ff */
[----:B------:R-:W-:-:S05]  /*01e0*/  IMAD.X R7, RZ, RZ, UR11, P1 ;  /* 0x0000000bff077e24 */ /* 0x000fca00088e06ff */
[----:B------:R-:W2:Y:S01]  /*01f0*/  LDG.E.U8 R6, desc[UR6][R6.64] ;  /* 0x0000000606067981 */ /* 0x000ea2000c1e1100 */
[----:B------:R-:W-:Y:S02]  /*0200*/  IMAD.IADD R11, R9, 0x1, R4 ;  /* 0x00000001090b7824 */ /* 0x000fe400078e0204 */
[----:B------:R-:W-:Y:S02]  /*0210*/  VIADD R5, R5, 0x1 ;  /* 0x0000000105057836 */ /* 0x000fe40000000000 */
[----:B------:R-:W-:Y:S02]  /*0220*/  VIADD R4, R4, 0x20 ;  /* 0x0000002004047836 */ /* 0x000fe40000000000 */
[----:B------:R-:W-:Y:S01]  /*0230*/  VIADD R8, R8, 0x20 ;  /* 0x0000002008087836 */ /* 0x000fe20000000000 */
[----:B------:R-:W-:Y:S01]  /*0240*/  ISETP.NE.AND P1, PT, R5, RZ, PT ;  /* 0x000000ff0500720c */ /* 0x000fe20003f25270 */
[----:B--2---:R0:W-:-:S12]  /*0250*/  STS.U8 [R11], R6 ;  /* 0x000000060b007388 */ /* 0x0041d80000000000 */
[----:B------:R-:W-:Y:S05]  /*0260*/  @P1 BRA `(.L_x_5) ;  /* 0xfffffffc00d81947 */ /* 0x000fea000383ffff */
.L_x_4:
[----:B------:R-:W-:Y:S05]  /*0270*/  BSYNC.RECONVERGENT B1 ;  /* 0x0000000000017941 */ /* 0x000fea0003800200 */
.L_x_3:
[----:B------:R-:W-:Y:S05]  /*0280*/  @!P0 BRA `(.L_x_2) ;  /* 0x0000000000708947 */ /* 0x000fea0003800000 */
[----:B0-----:R-:W0:Y:S01]  /*0290*/  S2R R6, SR_CgaCtaId ;  /* 0x0000000000067919 */ /* 0x001e220000008800 */
[----:B------:R-:W-:-:S04]  /*02a0*/  MOV R5, 0x400 ;  /* 0x0000040000057802 */ /* 0x000fc80000000f00 */
[----:B0-----:R-:W-:-:S07]  /*02b0*/  LEA R15, R6, R5, 0x18 ;  /* 0x00000005060f7211 */ /* 0x001fce00078ec0ff */
.L_x_6:
[----:B------:R-:W-:-:S04]  /*02c0*/  IMAD R5, R3, 0x20, R4 ;  /* 0x0000002003057824 */ /* 0x000fc800078e0204 */
[C---:B-1----:R-:W-:Y:S01]  /*02d0*/  VIADD R8, R5.reuse, 0x20 ;  /* 0x0000002005087836 */ /* 0x042fe20000000000 */
[C---:B------:R-:W-:Y:S01]  /*02e0*/  IADD3 R6, P1, PT, R5.reuse, UR12, RZ ;  /* 0x0000000c05067c10 */ /* 0x040fe2000ff3e0ff */
[C---:B------:R-:W-:Y:S02]  /*02f0*/  VIADD R10, R5.reuse, 0x40 ;  /* 0x00000040050a7836 */ /* 0x040fe40000000000 */
[----:B------:R-:W-:Y:S01]  /*0300*/  VIADD R5, R5, 0x60 ;  /* 0x0000006005057836 */ /* 0x000fe20000000000 */
[----:B------:R-:W-:Y:S01]  /*0310*/  IADD3 R8, P0, PT, R8, UR12, RZ ;  /* 0x0000000c08087c10 */ /* 0x000fe2000ff1e0ff */
[----:B------:R-:W-:Y:S01]  /*0320*/  IMAD.X R7, RZ, RZ, UR13, P1 ;  /* 0x0000000dff077e24 */ /* 0x000fe200088e06ff */
[----:B------:R-:W-:Y:S02]  /*0330*/  IADD3 R10, P1, PT, R10, UR12, RZ ;  /* 0x0000000c0a0a7c10 */ /* 0x000fe4000ff3e0ff */
[----:B------:R-:W-:Y:S01]  /*0340*/  IADD3 R12, P2, PT, R5, UR12, RZ ;  /* 0x0000000c050c7c10 */ /* 0x000fe2000ff5e0ff */
[----:B------:R-:W-:Y:S01]  /*0350*/  IMAD.X R9, RZ, RZ, UR13, P0 ;  /* 0x0000000dff097e24 */ /* 0x000fe200080e06ff */
[----:B------:R-:W2:Y:S01]  /*0360*/  LDG.E.U8 R6, desc[UR6][R6.64] ;  /* 0x0000000606067981 */ /* 0x000ea2000c1e1100 */
[----:B------:R-:W-:-:S02]  /*0370*/  IMAD.X R11, RZ, RZ, UR13, P1 ;  /* 0x0000000dff0b7e24 */ /* 0x000fc400088e06ff */
[----:B------:R-:W-:Y:S01]  /*0380*/  IMAD.X R13, RZ, RZ, UR13, P2 ;  /* 0x0000000dff0d7e24 */ /* 0x000fe200090e06ff */
[----:B------:R-:W3:Y:S04]  /*0390*/  LDG.E.U8 R8, desc[UR6][R8.64] ;  /* 0x0000000608087981 */ /* 0x000ee8000c1e1100 */
[----:B------:R-:W4:Y:S04]  /*03a0*/  LDG.E.U8 R10, desc[UR6][R10.64] ;  /* 0x000000060a0a7981 */ /* 0x000f28000c1e1100 */
[----:B------:R-:W5:Y:S01]  /*03b0*/  LDG.E.U8 R12, desc[UR6][R12.64] ;  /* 0x000000060c0c7981 */ /* 0x000f62000c1e1100 */
[----:B------:R-:W-:-:S02]  /*03c0*/  IMAD.IADD R17, R15, 0x1, R4 ;  /* 0x000000010f117824 */ /* 0x000fc400078e0204 */
[----:B------:R-:W-:-:S05]  /*03d0*/  VIADD R5, R4, 0x60 ;  /* 0x0000006004057836 */ /* 0x000fca0000000000 */
[----:B------:R-:W-:Y:S01]  /*03e0*/  ISETP.GE.AND P0, PT, R5, UR8, PT ;  /* 0x0000000805007c0c */ /* 0x000fe2000bf06270 */
[----:B------:R-:W-:Y:S01]  /*03f0*/  VIADD R4, R4, 0x80 ;  /* 0x0000008004047836 */ /* 0x000fe20000000000 */
[----:B--2---:R1:W-:Y:S04]  /*0400*/  STS.U8 [R17], R6 ;  /* 0x0000000611007388 */ /* 0x0043e80000000000 */
[----:B---3--:R1:W-:Y:S04]  /*0410*/  STS.U8 [R17+0x20], R8 ;  /* 0x0000200811007388 */ /* 0x0083e80000000000 */
[----:B----4-:R1:W-:Y:S04]  /*0420*/  STS.U8 [R17+0x40], R10 ;  /* 0x0000400a11007388 */ /* 0x0103e80000000000 */
[----:B-----5:R1:W-:Y:S01]  /*0430*/  STS.U8 [R17+0x60], R12 ;  /* 0x0000600c11007388 */ /* 0x0203e20000000000 */
[----:B------:R-:W-:Y:S05]  /*0440*/  @!P0 BRA `(.L_x_6) ;  /* 0xfffffffc009c8947 */ /* 0x000fea000383ffff */
.L_x_2:
[----:B------:R-:W-:Y:S05]  /*0450*/  BSYNC.RECONVERGENT B0 ;  /* 0x0000000000007941 */ /* 0x000fea0003800200 */
.L_x_1:
[----:B------:R-:W2:Y:S02]  /*0460*/  LDCU UR4, c[0x0][0x388] ;  /* 0x00007100ff0477ac */ /* 0x000ea40008000800 */
[----:B--2---:R-:W-:Y:S01]  /*0470*/  UIADD3 UR4, UPT, UPT, -UR8, 0x1, UR4 ;  /* 0x0000000108047890 */ /* 0x004fe2000fffe104 */
[----:B------:R-:W-:Y:S05]  /*0480*/  BAR.SYNC.DEFER_BLOCKING 0x0 ;  /* 0x0000000000007b1d */ /* 0x000fea0000010000 */
[----:B------:R-:W-:-:S13]  /*0490*/  ISETP.GE.U32.AND P0, PT, R2, UR4, PT ;  /* 0x0000000402007c0c */ /* 0x000fda000bf06070 */
[----:B------:R-:W-:Y:S05]  /*04a0*/  @P0 EXIT ;  /* 0x000000000000094d */ /* 0x000fea0003800000 */
[----:B------:R-:W-:Y:S01]  /*04b0*/  UISETP.GE.AND UP0, UPT, UR8, 0x1, UPT ;  /* 0x000000010800788c */ /* 0x000fe2000bf06270 */
[----:B------:R-:W-:-:S08]  /*04c0*/  IMAD.MOV.U32 R4, RZ, RZ, 0x1 ;  /* 0x00000001ff047424 */ /* 0x000fd000078e00ff */
[----:B------:R-:W-:Y:S05]  /*04d0*/  BRA.U !UP0, `(.L_x_7) ;  /* 0x0000000108447547 */ /* 0x000fea000b800000 */
[----:B------:R-:W2:Y:S01]  /*04e0*/  S2UR UR5, SR_CgaCtaId ;  /* 0x00000000000579c3 */ /* 0x000ea20000008800 */
[----:B------:R-:W-:Y:S01]  /*04f0*/  BSSY.RECONVERGENT B0, `(.L_x_8) ;  /* 0x000000e000007945 */ /* 0x000fe20003800200 */
[----:B------:R-:W-:Y:S01]  /*0500*/  IMAD.MOV.U32 R3, RZ, RZ, RZ ;  /* 0x000000ffff037224 */ /* 0x000fe200078e00ff */
[----:B------:R-:W-:Y:S01]  /*0510*/  UMOV UR4, 0x400 ;  /* 0x0000040000047882 */ /* 0x000fe20000000000 */
[----:B------:R-:W3:Y:S02]  /*0520*/  LDCU.64 UR10, c[0x0][0x390] ;  /* 0x00007200ff0a77ac */ /* 0x000ee40008000a00 */
[----:B--23--:R-:W-:-:S12]  /*0530*/  ULEA UR4, UR5, UR4, 0x18 ;  /* 0x0000000405047291 */ /* 0x00cfd8000f8ec0ff */
.L_x_9:
[----:B------:R-:W-:-:S05]  /*0540*/  IADD3 R4, P0, PT, R3, UR10, RZ ;  /* 0x0000000a03047c10 */ /* 0x000fca000ff1e0ff */
[----:B------:R-:W-:-:S06]  /*0550*/  IMAD.X R5, RZ, RZ, UR11, P0 ;  /* 0x0000000bff057e24 */ /* 0x000fcc00080e06ff */
[----:B------:R-:W2:Y:S01]  /*0560*/  LDG.E.U8 R5, desc[UR6][R4.64] ;  /* 0x0000000604057981 */ /* 0x000ea2000c1e1100 */
[C---:B01----:R-:W-:Y:S01]  /*0570*/  IADD3 R6, PT, PT, R3.reuse, UR4, R0 ;  /* 0x0000000403067c10 */ /* 0x043fe2000fffe000 */
[----:B------:R-:W-:-:S05]  /*0580*/  VIADD R3, R3, 0x1 ;  /* 0x0000000103037836 */ /* 0x000fca0000000000 */
[----:B------:R-:W2:Y:S01]  /*0590*/  LDS.U8 R6, [R6] ;  /* 0x0000000006067984 */ /* 0x000ea20000000000 */
[----:B------:R-:W-:Y:S02]  /*05a0*/  ISETP.LT.AND P1, PT, R3, UR8, PT ;  /* 0x0000000803007c0c */ /* 0x000fe4000bf21270 */
[----:B--2---:R-:W-:-:S13]  /*05b0*/  ISETP.NE.AND P0, PT, R6, R5, PT ;  /* 0x000000050600720c */ /* 0x004fda0003f05270 */
[----:B------:R-:W-:Y:S05]  /*05c0*/  @!P0 BRA P1, `(.L_x_9) ;  /* 0xfffffffc00dc8947 */ /* 0x000fea000083ffff */
[----:B------:R-:W-:Y:S05]  /*05d0*/  BSYNC.RECONVERGENT B0 ;  /* 0x0000000000007941 */ /* 0x000fea0003800200 */
.L_x_8:
[----:B------:R-:W-:-:S07]  /*05e0*/  SEL R4, RZ, 0x1, P0 ;  /* 0x00000001ff047807 */ /* 0x000fce0000000000 */
.L_x_7:
[----:B------:R-:W2:Y:S02]  /*05f0*/  LDCU.64 UR4, c[0x0][0x3a0] ;  /* 0x00007400ff0477ac */ /* 0x000ea40008000a00 */
[----:B--2---:R-:W-:-:S05]  /*0600*/  IADD3 R2, P0, PT, R2, UR4, RZ ;  /* 0x0000000402027c10 */ /* 0x004fca000ff1e0ff */
[----:B------:R-:W-:-:S05]  /*0610*/  IMAD.X R3, RZ, RZ, UR5, P0 ;  /* 0x00000005ff037e24 */ /* 0x000fca00080e06ff */
[----:B------:R-:W-:Y:S01]  /*0620*/  STG.E.U8 desc[UR6][R2.64], R4 ;  /* 0x0000000402007986 */ /* 0x000fe2000c101106 */
[----:B------:R-:W-:Y:S05]  /*0630*/  EXIT ;  /* 0x000000000000794d */ /* 0x000fea0003800000 */
.L_x_10:
        /* <DEDUP_REMOVED lines=12> */
.L_x_16:


//--------------------- .text._Z14findString_gpuPciS_iS_ --------------------------
	.section	.text._Z14findString_gpuPciS_iS_,"ax",@progbits
	.align	128
        .global         _Z14findString_gpuPciS_iS_
        .type           _Z14findString_gpuPciS_iS_,@function
        .size           _Z14findString_gpuPciS_iS_,(.L_x_17 - _Z14findString_gpuPciS_iS_)
        .other          _Z14findString_gpuPciS_iS_,@"STO_CUDA_ENTRY STV_DEFAULT"
_Z14findString_gpuPciS_iS_:
.text._Z14findString_gpuPciS_iS_:
[----:B------:R-:W-:Y:S01]  /*0000*/  LDC R1, c[0x0][0x37c] ;  /* 0x0000df00ff017b82 */ /* 0x000fe20000000800 */
[----:B------:R-:W0:Y:S07]  /*0010*/  S2R R3, SR_TID.X ;  /* 0x0000000000037919 */ /* 0x000e2e0000002100 */
[----:B------:R-:W0:Y:S01]  /*0020*/  S2UR UR5, SR_CTAID.X ;  /* 0x00000000000579c3 */ /* 0x000e220000002500 */
[----:B------:R-:W1:Y:S01]  /*0030*/  LDCU UR4, c[0x0][0x388] ;  /* 0x00007100ff0477ac */ /* 0x000e620008000800 */
[----:B------:R-:W1:Y:S06]  /*0040*/  LDCU UR6, c[0x0][0x398] ;  /* 0x00007300ff0677ac */ /* 0x000e6c0008000800 */
[----:B------:R-:W0:Y:S01]  /*0050*/  LDC R0, c[0x0][0x360] ;  /* 0x0000d800ff007b82 */ /* 0x000e220000000800 */
[----:B-1----:R-:W-:Y:S01]  /*0060*/  UIADD3 UR4, UPT, UPT, UR4, 0x1, -UR6 ;  /* 0x0000000104047890 */ /* 0x002fe2000fffe806 */
[----:B0-----:R-:W-:-:S05]  /*0070*/  IMAD R0, R0, UR5, R3 ;  /* 0x0000000500007c24 */ /* 0x001fca000f8e0203 */
[----:B------:R-:W-:-:S13]  /*0080*/  ISETP.GE.U32.AND P0, PT, R0, UR4, PT ;  /* 0x0000000400007c0c */ /* 0x000fda000bf06070 */
[----:B------:R-:W-:Y:S05]  /*0090*/  @P0 EXIT ;  /* 0x000000000000094d */ /* 0x000fea0003800000 */
[----:B------:R-:W-:Y:S01]  /*00a0*/  UISETP.GE.AND UP0, UPT, UR6, 0x1, UPT ;  /* 0x000000010600788c */ /* 0x000fe2000bf06270 */
[----:B------:R-:W-:Y:S01]  /*00b0*/  IMAD.MOV.U32 R4, RZ, RZ, 0x1 ;  /* 0x00000001ff047424 */ /* 0x000fe200078e00ff */
[----:B------:R-:W0:Y:S07]  /*00c0*/  LDCU.64 UR4, c[0x0][0x358] ;  /* 0x00006b00ff0477ac */ /* 0x000e2e0008000a00 */
[----:B------:R-:W-:Y:S05]  /*00d0*/  BRA.U !UP0, `(.L_x_11) ;  /* 0x0000000108447547 */ /* 0x000fea000b800000 */
[----:B------:R-:W-:Y:S01]  /*00e0*/  BSSY.RECONVERGENT B0, `(.L_x_12) ;  /* 0x000000f000007945 */ /* 0x000fe20003800200 */
[----:B------:R-:W-:Y:S01]  /*00f0*/  IMAD.MOV.U32 R7, RZ, RZ, RZ ;  /* 0x000000ffff077224 */ /* 0x000fe200078e00ff */
[----:B------:R-:W1:Y:S01]  /*0100*/  LDCU.64 UR8, c[0x0][0x380] ;  /* 0x00007000ff0877ac */ /* 0x000e620008000a00 */
[----:B------:R-:W2:Y:S05]  /*0110*/  LDCU.64 UR10, c[0x0][0x390] ;  /* 0x00007200ff0a77ac */ /* 0x000eaa0008000a00 */
.L_x_13:
[----:B------:R-:W-:Y:S01]  /*0120*/  IMAD.IADD R2, R0, 0x1, R7 ;  /* 0x0000000100027824 */ /* 0x000fe200078e0207 */
[----:B--2---:R-:W-:-:S04]  /*0130*/  IADD3 R4, P1, PT, R7, UR10, RZ ;  /* 0x0000000a07047c10 */ /* 0x004fc8000ff3e0ff */
[----:B-1----:R-:W-:Y:S02]  /*0140*/  IADD3 R2, P0, PT, R2, UR8, RZ ;  /* 0x0000000802027c10 */ /* 0x002fe4000ff1e0ff */
[----:B------:R-:W-:-:S03]  /*0150*/  IADD3.X R5, PT, PT, RZ, UR11, RZ, P1, !PT ;  /* 0x0000000bff057c10 */ /* 0x000fc60008ffe4ff */
[----:B------:R-:W-:-:S03]  /*0160*/  IMAD.X R3, RZ, RZ, UR9, P0 ;  /* 0x00000009ff037e24 */ /* 0x000fc600080e06ff */
[----:B0-----:R-:W2:Y:S04]  /*0170*/  LDG.E.U8 R5, desc[UR4][R4.64] ;  /* 0x0000000404057981 */ /* 0x001ea8000c1e1100 */
[----:B------:R-:W2:Y:S01]  /*0180*/  LDG.E.U8 R2, desc[UR4][R2.64] ;  /* 0x0000000402027981 */ /* 0x000ea2000c1e1100 */
[----:B------:R-:W-:-:S05]  /*0190*/  VIADD R7, R7, 0x1 ;  /* 0x0000000107077836 */ /* 0x000fca0000000000 */
[----:B------:R-:W-:Y:S02]  /*01a0*/  ISETP.LT.AND P1, PT, R7, UR6, PT ;  /* 0x0000000607007c0c */ /* 0x000fe4000bf21270 */
[----:B--2---:R-:W-:-:S13]  /*01b0*/  ISETP.NE.AND P0, PT, R2, R5, PT ;  /* 0x000000050200720c */ /* 0x004fda0003f05270 */
[----:B------:R-:W-:Y:S05]  /*01c0*/  @!P0 BRA P1, `(.L_x_13) ;  /* 0xfffffffc00d48947 */ /* 0x000fea000083ffff */
[----:B------:R-:W-:Y:S05]  /*01d0*/  BSYNC.RECONVERGENT B0 ;  /* 0x0000000000007941 */ /* 0x000fea0003800200 */
.L_x_12:
[----:B------:R-:W-:-:S07]  /*01e0*/  SEL R4, RZ, 0x1, P0 ;  /* 0x00000001ff047807 */ /* 0x000fce0000000000 */
.L_x_11:
[----:B------:R-:W1:Y:S02]  /*01f0*/  LDCU.64 UR8, c[0x0][0x3a0] ;  /* 0x00007400ff0877ac */ /* 0x000e640008000a00 */
[----:B-1----:R-:W-:-:S04]  /*0200*/  IADD3 R2, P0, PT, R0, UR8, RZ ;  /* 0x0000000800027c10 */ /* 0x002fc8000ff1e0ff */
[----:B------:R-:W-:-:S05]  /*0210*/  IADD3.X R3, PT, PT, RZ, UR9, RZ, P0, !PT ;  /* 0x00000009ff037c10 */ /* 0x000fca00087fe4ff */
[----:B0-----:R-:W-:Y:S01]  /*0220*/  STG.E.U8 desc[UR4][R2.64], R4 ;  /* 0x0000000402007986 */ /* 0x001fe2000c101104 */
[----:B------:R-:W-:Y:S05]  /*0230*/  EXIT ;  /* 0x000000000000794d */ /* 0x000fea0003800000 */
.L_x_14:
        /* <DEDUP_REMOVED lines=12> */
.L_x_17:


//--------------------- .nv.shared._Z16countMatches_gpuPcPii --------------------------
	.section	.nv.shared._Z16countMatches_gpuPcPii,"aw",@nobits
	.sectionflags	@""
	.align	16
	.zero		1024


//--------------------- .nv.shared.reserved.0     --------------------------
	.section	.nv.shared.reserved.0,"aw",@nobits
	.weak		__nv_reservedSMEM_offset_0_alias
	.size		__nv_reservedSMEM_offset_0_alias, 0, 64
	.other		__nv_reservedSMEM_offset_0_alias,@"STO_CUDA_RESERVED_SHARED STV_DEFAULT"
__nv_reservedSMEM_offset_0_alias:
	.zero		0
	.zero		64


//--------------------- .nv.shared._Z21findString_shared_gpuPciS_iS_ --------------------------
	.section	.nv.shared._Z21findString_shared_gpuPciS_iS_,"aw",@nobits
	.sectionflags	@""
	.align	16
	.zero		1024


//--------------------- .nv.shared._Z14findString_gpuPciS_iS_ --------------------------
	.section	.nv.shared._Z14findString_gpuPciS_iS_,"aw",@nobits
	.sectionflags	@""
	.align	16
	.zero		1024


//--------------------- .nv.constant0._Z16countMatches_gpuPcPii --------------------------
	.section	.nv.constant0._Z16countMatches_gpuPcPii,"a",@progbits
	.sectionflags	@""
	.align	4
.nv.constant0._Z16countMatches_gpuPcPii:
	.zero		916


//--------------------- .nv.constant0._Z21findString_shared_gpuPciS_iS_ --------------------------
	.section	.nv.constant0._Z21findString_shared_gpuPciS_iS_,"a",@progbits
	.sectionflags	@""
	.align	4
.nv.constant0._Z21findString_shared_gpuPciS_iS_:
	.zero		936


//--------------------- .nv.constant0._Z14findString_gpuPciS_iS_ --------------------------
	.section	.nv.constant0._Z14findString_gpuPciS_iS_,"a",@progbits
	.sectionflags	@""
	.align	4
.nv.constant0._Z14findString_gpuPciS_iS_:
	.zero		936


//--------------------- SYMBOLS --------------------------

	.type		.nv.reservedSmem.offset0,@object
	.size		.nv.reservedSmem.offset0,0x4
	.type		.nv.reservedSmem.cap,@object
	.size		.nv.reservedSmem.cap,0x4
